	.headerflags	@"EF_CUDA_TEXMODE_UNIFIED EF_CUDA_64BIT_ADDRESS EF_CUDA_ACCELERATORS EF_CUDA_SM90 EF_CUDA_VIRTUAL_SM(EF_CUDA_SM90)"
	.elftype	@"ET_EXEC"


//--------------------- .nv.info                  --------------------------
	.section	.nv.info,"",@"SHT_CUDA_INFO"
	.align	4


	//----- nvinfo : EIATTR_REGCOUNT
	.align		4
        /*0000*/ 	.byte	0x04, 0x2f
        /*0002*/ 	.short	(.L_3 - .L_2)
	.align		4
.L_2:
        /*0004*/ 	.word	index@(triton_poi_fused__native_batch_norm_legit_no_training_relu_7)
        /*0008*/ 	.word	0x00000012


	//----- nvinfo : EIATTR_MIN_STACK_SIZE
	.align		4
.L_3:
        /*000c*/ 	.byte	0x04, 0x12
        /*000e*/ 	.short	(.L_5 - .L_4)
	.align		4
.L_4:
        /*0010*/ 	.word	index@(triton_poi_fused__native_batch_norm_legit_no_training_relu_7)
        /*0014*/ 	.word	0x00000000


	//----- nvinfo : EIATTR_FRAME_SIZE
	.align		4
.L_5:
        /*0018*/ 	.byte	0x04, 0x11
        /*001a*/ 	.short	(.L_7 - .L_6)
	.align		4
.L_6:
        /*001c*/ 	.word	index@(triton_poi_fused__native_batch_norm_legit_no_training_relu_7)
        /*0020*/ 	.word	0x00000000


	//----- nvinfo : EIATTR_MIN_STACK_SIZE
	.align		4
.L_7:
        /*0024*/ 	.byte	0x04, 0x12
        /*0026*/ 	.short	(.L_9 - .L_8)
	.align		4
.L_8:
        /*0028*/ 	.word	index@(triton_poi_fused__native_batch_norm_legit_no_training_relu_7)
        /*002c*/ 	.word	0x00000000
.L_9:


//--------------------- .nv.info.triton_poi_fused__native_batch_norm_legit_no_training_relu_7 --------------------------
	.section	.nv.info.triton_poi_fused__native_batch_norm_legit_no_training_relu_7,"",@"SHT_CUDA_INFO"
	.sectionflags	@""
	.align	4


	//----- nvinfo : EIATTR_CUDA_API_VERSION
	.align		4
        /*0000*/ 	.byte	0x04, 0x37
        /*0002*/ 	.short	(.L_11 - .L_10)
.L_10:
        /*0004*/ 	.word	0x0000007c


	//----- nvinfo : EIATTR_KPARAM_INFO
	.align		4
.L_11:
        /*0008*/ 	.byte	0x04, 0x17
        /*000a*/ 	.short	(.L_13 - .L_12)
.L_12:
        /*000c*/ 	.word	0x00000000
        /*0010*/ 	.short	0x0006
        /*0012*/ 	.short	0x0030
        /*0014*/ 	.byte	0x00, 0xf0, 0x11, 0x00


	//----- nvinfo : EIATTR_KPARAM_INFO
	.align		4
.L_13:
        /*0018*/ 	.byte	0x04, 0x17
        /*001a*/ 	.short	(.L_15 - .L_14)
.L_14:
        /*001c*/ 	.word	0x00000000
        /*0020*/ 	.short	0x0005
        /*0022*/ 	.short	0x0028
        /*0024*/ 	.byte	0x00, 0xf4, 0x21, 0x00


	//----- nvinfo : EIATTR_KPARAM_INFO
	.align		4
.L_15:
        /*0028*/ 	.byte	0x04, 0x17
        /*002a*/ 	.short	(.L_17 - .L_16)
.L_16:
        /*002c*/ 	.word	0x00000000
        /*0030*/ 	.short	0x0004
        /*0032*/ 	.short	0x0020
        /*0034*/ 	.byte	0x00, 0xf4, 0x21, 0x00


	//----- nvinfo : EIATTR_KPARAM_INFO
	.align		4
.L_17:
        /*0038*/ 	.byte	0x04, 0x17
        /*003a*/ 	.short	(.L_19 - .L_18)
.L_18:
        /*003c*/ 	.word	0x00000000
        /*0040*/ 	.short	0x0003
        /*0042*/ 	.short	0x0018
        /*0044*/ 	.byte	0x00, 0xf4, 0x21, 0x00


	//----- nvinfo : EIATTR_KPARAM_INFO
	.align		4
.L_19:
        /*0048*/ 	.byte	0x04, 0x17
        /*004a*/ 	.short	(.L_21 - .L_20)
.L_20:
        /*004c*/ 	.word	0x00000000
        /*0050*/ 	.short	0x0002
        /*0052*/ 	.short	0x0010
        /*0054*/ 	.byte	0x00, 0xf4, 0x21, 0x00


	//----- nvinfo : EIATTR_KPARAM_INFO
	.align		4
.L_21:
        /*0058*/ 	.byte	0x04, 0x17
        /*005a*/ 	.short	(.L_23 - .L_22)
.L_22:
        /*005c*/ 	.word	0x00000000
        /*0060*/ 	.short	0x0001
        /*0062*/ 	.short	0x0008
        /*0064*/ 	.byte	0x00, 0xf4, 0x21, 0x00


	//----- nvinfo : EIATTR_KPARAM_INFO
	.align		4
.L_23:
        /*0068*/ 	.byte	0x04, 0x17
        /*006a*/ 	.short	(.L_25 - .L_24)
.L_24:
        /*006c*/ 	.word	0x00000000
        /*0070*/ 	.short	0x0000
        /*0072*/ 	.short	0x0000
        /*0074*/ 	.byte	0x00, 0xf4, 0x21, 0x00


	//----- nvinfo : EIATTR_SPARSE_MMA_MASK
	.align		4
.L_25:
        /*0078*/ 	.byte	0x03, 0x50
        /*007a*/ 	.short	0x0000


	//----- nvinfo : EIATTR_MAXREG_COUNT
	.align		4
        /*007c*/ 	.byte	0x03, 0x1b
        /*007e*/ 	.short	0x00ff


	//----- nvinfo : EIATTR_EXIT_INSTR_OFFSETS
	.align		4
        /*0080*/ 	.byte	0x04, 0x1c
        /*0082*/ 	.short	(.L_27 - .L_26)


	//   ....[0]....
.L_26:
        /*0084*/ 	.word	0x00000300


	//   ....[1]....
        /*0088*/ 	.word	0x00000320


	//----- nvinfo : EIATTR_REQNTID
	.align		4
.L_27:
        /*008c*/ 	.byte	0x04, 0x10
        /*008e*/ 	.short	(.L_29 - .L_28)
.L_28:
        /*0090*/ 	.word	0x00000080
        /*0094*/ 	.word	0x00000001
        /*0098*/ 	.word	0x00000001


	//----- nvinfo : EIATTR_CBANK_PARAM_SIZE
	.align		4
.L_29:
        /*009c*/ 	.byte	0x03, 0x19
        /*009e*/ 	.short	0x0034


	//----- nvinfo : EIATTR_PARAM_CBANK
	.align		4
        /*00a0*/ 	.byte	0x04, 0x0a
        /*00a2*/ 	.short	(.L_31 - .L_30)
	.align		4
.L_30:
        /*00a4*/ 	.word	index@(.nv.constant0.triton_poi_fused__native_batch_norm_legit_no_training_relu_7)
        /*00a8*/ 	.short	0x0210
        /*00aa*/ 	.short	0x0034


	//----- nvinfo : EIATTR_SW_WAR
	.align		4
.L_31:
        /*00ac*/ 	.byte	0x04, 0x36
        /*00ae*/ 	.short	(.L_33 - .L_32)
.L_32:
        /*00b0*/ 	.word	0x00000008
.L_33:


//--------------------- .nv.callgraph             --------------------------
	.section	.nv.callgraph,"",@"SHT_CUDA_CALLGRAPH"
	.align	4
	.sectionentsize	8
	.align		4
        /*0000*/ 	.word	0x00000000
	.align		4
        /*0004*/ 	.word	0xffffffff
	.align		4
        /*0008*/ 	.word	0x00000000
	.align		4
        /*000c*/ 	.word	0xfffffffe
	.align		4
        /*0010*/ 	.word	0x00000000
	.align		4
        /*0014*/ 	.word	0xfffffffd
	.align		4
        /*0018*/ 	.word	0x00000000
	.align		4
        /*001c*/ 	.word	0xfffffffc


//--------------------- .nv.constant4             --------------------------
	.section	.nv.constant4,"a",@progbits
	.align	8
	.align		8
.nv.constant4:
        /*0000*/ 	.dword	_$_str
	.align		8
        /*0008*/ 	.dword	_$_str_$_2


//--------------------- .text.triton_poi_fused__native_batch_norm_legit_no_training_relu_7 --------------------------
	.section	.text.triton_poi_fused__native_batch_norm_legit_no_training_relu_7,"ax",@progbits
	.align	128
        .global         triton_poi_fused__native_batch_norm_legit_no_training_relu_7
        .type           triton_poi_fused__native_batch_norm_legit_no_training_relu_7,@function
        .size           triton_poi_fused__native_batch_norm_legit_no_training_relu_7,(.L_x_1 - triton_poi_fused__native_batch_norm_legit_no_training_relu_7)
        .other          triton_poi_fused__native_batch_norm_legit_no_training_relu_7,@"STO_CUDA_ENTRY STV_DEFAULT"
triton_poi_fused__native_batch_norm_legit_no_training_relu_7:
.text.triton_poi_fused__native_batch_norm_legit_no_training_relu_7:
[----:B------:R-:W0:Y:S01]  /*0000*/  LDC R1, c[0x0][0x28] ;  /* 0x00000a00ff017b82 */ /* 0x000e220000000800 */
[----:B------:R-:W1:Y:S07]  /*0010*/  S2R R0, SR_TID.X ;  /* 0x0000000000007919 */ /* 0x000e6e0000002100 */
[----:B------:R-:W2:Y:S01]  /*0020*/  LDC.64 R8, c[0x0][0x220] ;  /* 0x00008800ff087b82 */ /* 0x000ea20000000a00 */
[----:B------:R-:W-:Y:S01]  /*0030*/  HFMA2.MMA R14, -RZ, RZ, 0, 0 ;  /* 0x00000000ff0e7435 */ /* 0x000fe200000001ff */
[----:B------:R-:W-:Y:S01]  /*0040*/  ULDC.64 UR4, c[0x0][0x208] ;  /* 0x0000820000047ab9 */ /* 0x000fe20000000a00 */
[----:B------:R-:W3:Y:S05]  /*0050*/  S2R R3, SR_CTAID.X ;  /* 0x0000000000037919 */ /* 0x000eea0000002500 */
[----:B------:R-:W4:Y:S08]  /*0060*/  LDC.64 R4, c[0x0][0x210] ;  /* 0x00008400ff047b82 */ /* 0x000f300000000a00 */
[----:B------:R-:W5:Y:S08]  /*0070*/  LDC.64 R6, c[0x0][0x218] ;  /* 0x00008600ff067b82 */ /* 0x000f700000000a00 */
[----:B------:R-:W5:Y:S01]  /*0080*/  LDC.64 R10, c[0x0][0x228] ;  /* 0x00008a00ff0a7b82 */ /* 0x000f620000000a00 */
[----:B-1----:R-:W-:-:S07]  /*0090*/  LOP3.LUT R0, R0, 0x7f, RZ, 0xc0, !PT ;  /* 0x0000007f00007812 */ /* 0x002fce00078ec0ff */
[----:B------:R-:W1:Y:S01]  /*00a0*/  LDC.64 R12, c[0x0][0x230] ;  /* 0x00008c00ff0c7b82 */ /* 0x000e620000000a00 */
[----:B---3--:R-:W-:Y:S02]  /*00b0*/  SHF.R.S32.HI R2, RZ, 0x18, R3 ;  /* 0x00000018ff027819 */ /* 0x008fe40000011403 */
[----:B------:R-:W-:Y:S02]  /*00c0*/  LEA R0, R3, R0, 0x7 ;  /* 0x0000000003007211 */ /* 0x000fe400078e38ff */
[----:B------:R-:W-:Y:S02]  /*00d0*/  SGXT R3, R2, 0x1 ;  /* 0x000000010203781a */ /* 0x000fe40000000200 */
[----:B------:R-:W-:Y:S02]  /*00e0*/  ISETP.GE.AND P0, PT, R0, 0x200, PT ;  /* 0x000002000000780c */ /* 0x000fe40003f06270 */
[----:B------:R-:W-:-:S04]  /*00f0*/  LEA.HI R3, R3, R0, RZ, 0x5 ;  /* 0x0000000003037211 */ /* 0x000fc800078f28ff */
[----:B------:R-:W-:-:S04]  /*0100*/  LOP3.LUT R3, R3, 0xffffffe0, RZ, 0xc0, !PT ;  /* 0xffffffe003037812 */ /* 0x000fc800078ec0ff */
[----:B------:R-:W-:-:S05]  /*0110*/  IADD3 R15, R0, -R3, RZ ;  /* 0x80000003000f7210 */ /* 0x000fca0007ffe0ff */
[----:B--2---:R-:W-:-:S05]  /*0120*/  IMAD.WIDE R8, R15, 0x4, R8 ;  /* 0x000000040f087825 */ /* 0x004fca00078e0208 */
[----:B------:R2:W3:Y:S01]  /*0130*/  @!P0 LDG.E.EL R14, desc[UR4][R8.64] ;  /* 0x00000004080e8981 */ /* 0x0004e2000c2e1900 */
[----:B------:R-:W-:Y:S01]  /*0140*/  CS2R R2, SRZ ;  /* 0x0000000000027805 */ /* 0x000fe2000001ff00 */
[----:B----4-:R-:W-:-:S04]  /*0150*/  IMAD.WIDE R4, R0, 0x4, R4 ;  /* 0x0000000400047825 */ /* 0x010fc800078e0204 */
[C---:B-----5:R-:W-:Y:S01]  /*0160*/  IMAD.WIDE R6, R15.reuse, 0x4, R6 ;  /* 0x000000040f067825 */ /* 0x060fe200078e0206 */
[----:B------:R4:W5:Y:S03]  /*0170*/  @!P0 LDG.E R2, desc[UR4][R4.64] ;  /* 0x0000000404028981 */ /* 0x000966000c1e1900 */
[C---:B0-2---:R-:W-:Y:S01]  /*0180*/  IMAD.WIDE R8, R15.reuse, 0x4, R10 ;  /* 0x000000040f087825 */ /* 0x045fe200078e020a */
[----:B------:R0:W5:Y:S03]  /*0190*/  @!P0 LDG.E.EL R3, desc[UR4][R6.64] ;  /* 0x0000000406038981 */ /* 0x000166000c2e1900 */
[----:B-1----:R-:W-:Y:S01]  /*01a0*/  IMAD.WIDE R10, R15, 0x4, R12 ;  /* 0x000000040f0a7825 */ /* 0x002fe200078e020c */
[----:B------:R-:W-:Y:S01]  /*01b0*/  CS2R R12, SRZ ;  /* 0x00000000000c7805 */ /* 0x000fe2000001ff00 */
[----:B----4-:R-:W1:Y:S05]  /*01c0*/  LDC.64 R4, c[0x0][0x238] ;  /* 0x00008e00ff047b82 */ /* 0x010e6a0000000a00 */
[----:B------:R-:W2:Y:S04]  /*01d0*/  @!P0 LDG.E.EL R12, desc[UR4][R8.64] ;  /* 0x00000004080c8981 */ /* 0x000ea8000c2e1900 */
[----:B------:R-:W2:Y:S01]  /*01e0*/  @!P0 LDG.E.EL R13, desc[UR4][R10.64] ;  /* 0x000000040a0d8981 */ /* 0x000ea2000c2e1900 */
[----:B0-----:R-:W-:Y:S01]  /*01f0*/  MOV R6, 0x3e800000 ;  /* 0x3e80000000067802 */ /* 0x001fe20000000f00 */
[----:B---3--:R-:W-:-:S04]  /*0200*/  FADD R14, R14, 9.9999997473787516356e-06 ;  /* 0x3727c5ac0e0e7421 */ /* 0x008fc80000000000 */
[----:B------:R-:W0:Y:S01]  /*0210*/  MUFU.SQRT R15, R14 ;  /* 0x0000000e000f7308 */ /* 0x000e220000002000 */
[----:B-----5:R-:W-:Y:S01]  /*0220*/  FADD R2, -R3, R2 ;  /* 0x0000000203027221 */ /* 0x020fe20000000100 */
[C---:B0-----:R-:W-:Y:S02]  /*0230*/  FSETP.GT.AND P1, PT, R15.reuse, 8.50705917302346158658e+37, PT ;  /* 0x7e8000000f00780b */ /* 0x041fe40003f24000 */
[----:B------:R-:W-:Y:S02]  /*0240*/  FSETP.GEU.AND P2, PT, R15, 1.175494350822287508e-38, PT ;  /* 0x008000000f00780b */ /* 0x000fe40003f4e000 */
[----:B------:R-:W-:-:S09]  /*0250*/  FSEL R6, R6, 1, P1 ;  /* 0x3f80000006067808 */ /* 0x000fd20000800000 */
[----:B------:R-:W-:Y:S02]  /*0260*/  @P1 FMUL R15, R15, 0.25 ;  /* 0x3e8000000f0f1820 */ /* 0x000fe40000400000 */
[----:B------:R-:W-:Y:S02]  /*0270*/  @!P2 FMUL R6, R6, 16777216 ;  /* 0x4b8000000606a820 */ /* 0x000fe40000400000 */
[----:B------:R-:W-:-:S06]  /*0280*/  @!P2 FMUL R15, R15, 16777216 ;  /* 0x4b8000000f0fa820 */ /* 0x000fcc0000400000 */
[----:B------:R-:W0:Y:S02]  /*0290*/  MUFU.RCP R15, R15 ;  /* 0x0000000f000f7308 */ /* 0x000e240000001000 */
[----:B0-----:R-:W-:-:S04]  /*02a0*/  FMUL R3, R15, R6 ;  /* 0x000000060f037220 */ /* 0x001fc80000400000 */
[----:B------:R-:W-:-:S04]  /*02b0*/  FMUL R2, R2, R3 ;  /* 0x0000000302027220 */ /* 0x000fc80000400000 */
[----:B--2---:R-:W-:Y:S01]  /*02c0*/  FFMA R12, R2, R12, R13 ;  /* 0x0000000c020c7223 */ /* 0x004fe2000000000d */
[----:B-1----:R-:W-:-:S04]  /*02d0*/  IMAD.WIDE R2, R0, 0x4, R4 ;  /* 0x0000000400027825 */ /* 0x002fc800078e0204 */
[----:B------:R-:W-:-:S04]  /*02e0*/  FSETP.GEU.AND P1, PT, R12, RZ, PT ;  /* 0x000000ff0c00720b */ /* 0x000fc80003f2e000 */
[----:B------:R-:W-:Y:S01]  /*02f0*/  FSEL R5, R12, RZ, P1 ;  /* 0x000000ff0c057208 */ /* 0x000fe20000800000 */
[----:B------:R-:W-:Y:S08]  /*0300*/  @P0 EXIT ;  /* 0x000000000000094d */ /* 0x000ff00003800000 */
[----:B------:R-:W-:Y:S01]  /*0310*/  STG.E desc[UR4][R2.64], R5 ;  /* 0x0000000502007986 */ /* 0x000fe2000c101904 */
[----:B------:R-:W-:Y:S05]  /*0320*/  EXIT ;  /* 0x000000000000794d */ /* 0x000fea0003800000 */
.L_x_0:
[----:B------:R-:W-:-:S00]  /*0330*/  BRA `(.L_x_0) ;  /* 0xfffffffc00fc7947 */ /* 0x000fc0000383ffff */
[----:B------:R-:W-:-:S00]  /*0340*/  NOP ;  /* 0x0000000000007918 */ /* 0x000fc00000000000 */
        /* <DEDUP_REMOVED lines=11> */
.L_x_1:


//--------------------- .nv.global.init           --------------------------
	.section	.nv.global.init,"aw",@progbits
.nv.global.init:
	.type		_$_str,@object
	.size		_$_str,(_$_str_$_2 - _$_str)
_$_str:
        /*0000*/ 	.byte	0x5f, 0x5f, 0x43, 0x55, 0x44, 0x41, 0x5f, 0x46, 0x54, 0x5a, 0x00
	.type		_$_str_$_2,@object
	.size		_$_str_$_2,(.L_1 - _$_str_$_2)
_$_str_$_2:
        /*000b*/ 	.byte	0x5f, 0x5f, 0x43, 0x55, 0x44, 0x41, 0x5f, 0x50, 0x52, 0x45, 0x43, 0x5f, 0x53, 0x51, 0x52, 0x54
        /*001b*/ 	.byte	0x00
.L_1:


//--------------------- .nv.constant0.triton_poi_fused__native_batch_norm_legit_no_training_relu_7 --------------------------
	.section	.nv.constant0.triton_poi_fused__native_batch_norm_legit_no_training_relu_7,"a",@progbits
	.sectionflags	@""
	.align	4
.nv.constant0.triton_poi_fused__native_batch_norm_legit_no_training_relu_7:
	.zero		580
